//
// Generated by NVIDIA NVVM Compiler
//
// Compiler Build ID: CL-36424714
// Cuda compilation tools, release 13.0, V13.0.88
// Based on NVVM 20.0.0
//

.version 9.0
.target sm_100
.address_size 64

	// .globl	_Z8getmaxcuPjjS_

.visible .entry _Z8getmaxcuPjjS_(
	.param .u64 .ptr .align 1 _Z8getmaxcuPjjS__param_0,
	.param .u32 _Z8getmaxcuPjjS__param_1,
	.param .u64 .ptr .align 1 _Z8getmaxcuPjjS__param_2
)
{
	.reg .pred 	%p<10>;
	.reg .b32 	%r<121>;
	.reg .b64 	%rd<16>;

	ld.param.u64 	%rd4, [_Z8getmaxcuPjjS__param_0];
	ld.param.u32 	%r37, [_Z8getmaxcuPjjS__param_1];
	ld.param.u64 	%rd3, [_Z8getmaxcuPjjS__param_2];
	cvta.to.global.u64 	%rd1, %rd4;
	mov.u32 	%r38, %tid.x;
	mov.u32 	%r39, %ctaid.x;
	mov.u32 	%r40, %ntid.x;
	mad.lo.s32 	%r1, %r39, %r40, %r38;
	div.u32 	%r2, %r37, %r40;
	mul.lo.s32 	%r109, %r2, %r1;
	setp.lt.s32 	%p1, %r2, 1;
	mov.b32 	%r120, 0;
	@%p1 bra 	$L__BB0_13;
	add.s32 	%r43, %r109, 1;
	add.s32 	%r44, %r109, %r2;
	max.s32 	%r45, %r44, %r43;
	sub.s32 	%r4, %r45, %r109;
	and.b32  	%r5, %r4, 15;
	sub.s32 	%r46, %r109, %r45;
	setp.gt.u32 	%p2, %r46, -16;
	mov.b32 	%r120, 0;
	@%p2 bra 	$L__BB0_4;
	and.b32  	%r48, %r4, -16;
	neg.s32 	%r105, %r48;
	add.s64 	%rd2, %rd1, 32;
	mov.b32 	%r120, 0;
$L__BB0_3:
	.pragma "nounroll";
	mul.wide.s32 	%rd5, %r109, 4;
	add.s64 	%rd6, %rd2, %rd5;
	ld.global.u32 	%r49, [%rd6+-32];
	max.u32 	%r50, %r49, %r120;
	ld.global.u32 	%r51, [%rd6+-28];
	max.u32 	%r52, %r51, %r50;
	ld.global.u32 	%r53, [%rd6+-24];
	max.u32 	%r54, %r53, %r52;
	ld.global.u32 	%r55, [%rd6+-20];
	max.u32 	%r56, %r55, %r54;
	ld.global.u32 	%r57, [%rd6+-16];
	max.u32 	%r58, %r57, %r56;
	ld.global.u32 	%r59, [%rd6+-12];
	max.u32 	%r60, %r59, %r58;
	ld.global.u32 	%r61, [%rd6+-8];
	max.u32 	%r62, %r61, %r60;
	ld.global.u32 	%r63, [%rd6+-4];
	max.u32 	%r64, %r63, %r62;
	ld.global.u32 	%r65, [%rd6];
	max.u32 	%r66, %r65, %r64;
	ld.global.u32 	%r67, [%rd6+4];
	max.u32 	%r68, %r67, %r66;
	ld.global.u32 	%r69, [%rd6+8];
	max.u32 	%r70, %r69, %r68;
	ld.global.u32 	%r71, [%rd6+12];
	max.u32 	%r72, %r71, %r70;
	ld.global.u32 	%r73, [%rd6+16];
	max.u32 	%r74, %r73, %r72;
	ld.global.u32 	%r75, [%rd6+20];
	max.u32 	%r76, %r75, %r74;
	ld.global.u32 	%r77, [%rd6+24];
	max.u32 	%r78, %r77, %r76;
	ld.global.u32 	%r79, [%rd6+28];
	max.u32 	%r120, %r79, %r78;
	add.s32 	%r109, %r109, 16;
	add.s32 	%r105, %r105, 16;
	setp.ne.s32 	%p3, %r105, 0;
	@%p3 bra 	$L__BB0_3;
$L__BB0_4:
	setp.eq.s32 	%p4, %r5, 0;
	@%p4 bra 	$L__BB0_13;
	and.b32  	%r16, %r4, 7;
	setp.lt.u32 	%p5, %r5, 8;
	@%p5 bra 	$L__BB0_7;
	mul.wide.s32 	%rd7, %r109, 4;
	add.s64 	%rd8, %rd1, %rd7;
	ld.global.u32 	%r81, [%rd8];
	max.u32 	%r82, %r81, %r120;
	ld.global.u32 	%r83, [%rd8+4];
	max.u32 	%r84, %r83, %r82;
	ld.global.u32 	%r85, [%rd8+8];
	max.u32 	%r86, %r85, %r84;
	ld.global.u32 	%r87, [%rd8+12];
	max.u32 	%r88, %r87, %r86;
	ld.global.u32 	%r89, [%rd8+16];
	max.u32 	%r90, %r89, %r88;
	ld.global.u32 	%r91, [%rd8+20];
	max.u32 	%r92, %r91, %r90;
	ld.global.u32 	%r93, [%rd8+24];
	max.u32 	%r94, %r93, %r92;
	ld.global.u32 	%r95, [%rd8+28];
	max.u32 	%r120, %r95, %r94;
	add.s32 	%r109, %r109, 8;
$L__BB0_7:
	setp.eq.s32 	%p6, %r16, 0;
	@%p6 bra 	$L__BB0_13;
	and.b32  	%r22, %r4, 3;
	setp.lt.u32 	%p7, %r16, 4;
	@%p7 bra 	$L__BB0_10;
	mul.wide.s32 	%rd9, %r109, 4;
	add.s64 	%rd10, %rd1, %rd9;
	ld.global.u32 	%r97, [%rd10];
	max.u32 	%r98, %r97, %r120;
	ld.global.u32 	%r99, [%rd10+4];
	max.u32 	%r100, %r99, %r98;
	ld.global.u32 	%r101, [%rd10+8];
	max.u32 	%r102, %r101, %r100;
	ld.global.u32 	%r103, [%rd10+12];
	max.u32 	%r120, %r103, %r102;
	add.s32 	%r109, %r109, 4;
$L__BB0_10:
	setp.eq.s32 	%p8, %r22, 0;
	@%p8 bra 	$L__BB0_13;
	neg.s32 	%r117, %r22;
$L__BB0_12:
	.pragma "nounroll";
	mul.wide.s32 	%rd11, %r109, 4;
	add.s64 	%rd12, %rd1, %rd11;
	ld.global.u32 	%r104, [%rd12];
	max.u32 	%r120, %r104, %r120;
	add.s32 	%r109, %r109, 1;
	add.s32 	%r117, %r117, 1;
	setp.ne.s32 	%p9, %r117, 0;
	@%p9 bra 	$L__BB0_12;
$L__BB0_13:
	cvta.to.global.u64 	%rd13, %rd3;
	mul.wide.s32 	%rd14, %r1, 4;
	add.s64 	%rd15, %rd13, %rd14;
	st.global.u32 	[%rd15], %r120;
	ret;

}


// ===== COMPILED SASS (sm_100) =====

	.target	sm_100

	.elftype	@"ET_EXEC"


//--------------------- .note.nv.tkinfo           --------------------------
	.section	.note.nv.tkinfo,"",@"SHT_NOTE"
	.sectionflags	@"SHF_NOTE_NV_TKINFO"
	.tkinfo
        /*0018*/ 	.word	0x00000002
        /*0030*/ 	.string	""
        /*0030*/ 	.string	"ptxas"
        /*0030*/ 	.string	"Cuda compilation tools, release 13.0, V13.0.88"
        /*0030*/ 	.string	"Build cuda_13.0.r13.0/compiler.36424714_0"
        /*0030*/ 	.string	"-arch sm_100 -m 64 "



//--------------------- .note.nv.cuinfo           --------------------------
	.section	.note.nv.cuinfo,"",@"SHT_NOTE"
	.sectionflags	@"SHF_NOTE_NV_CUINFO"
        /*0018*/ 	.short	0x0002
        /*001a*/ 	.short	0x0064
        /*001c*/ 	.short	0x0082
	.zero		2


//--------------------- .nv.info                  --------------------------
	.section	.nv.info,"",@"SHT_CUDA_INFO"
	.align	4


	//----- nvinfo : EIATTR_REGCOUNT
	.align		4
        /*0000*/ 	.byte	0x04, 0x2f
        /*0002*/ 	.short	(.L_1 - .L_0)
	.align		4
.L_0:
        /*0004*/ 	.word	index@(_Z8getmaxcuPjjS_)
        /*0008*/ 	.word	0x0000001d


	//----- nvinfo : EIATTR_FRAME_SIZE
	.align		4
.L_1:
        /*000c*/ 	.byte	0x04, 0x11
        /*000e*/ 	.short	(.L_3 - .L_2)
	.align		4
.L_2:
        /*0010*/ 	.word	index@(_Z8getmaxcuPjjS_)
        /*0014*/ 	.word	0x00000000


	//----- nvinfo : EIATTR_MIN_STACK_SIZE
	.align		4
.L_3:
        /*0018*/ 	.byte	0x04, 0x12
        /*001a*/ 	.short	(.L_5 - .L_4)
	.align		4
.L_4:
        /*001c*/ 	.word	index@(_Z8getmaxcuPjjS_)
        /*0020*/ 	.word	0x00000000
.L_5:


//--------------------- .nv.compat                --------------------------
	.section	.nv.compat,"",@"SHT_CUDA_COMPAT_INFO"
	.align	4
        /*0000*/ 	.byte	0x02, 0x09, 0x00, 0x00, 0x02, 0x02, 0x01, 0x00, 0x02, 0x05, 0x05, 0x00, 0x03, 0x07, 0x01, 0x01
        /*0010*/ 	.byte	0x02, 0x03, 0x00, 0x00, 0x02, 0x06, 0x01, 0x00, 0x04, 0x0b, 0x08, 0x00, 0x09, 0x00, 0x00, 0x00
        /*0020*/ 	.byte	0x00, 0x00, 0x00, 0x00


//--------------------- .nv.info._Z8getmaxcuPjjS_ --------------------------
	.section	.nv.info._Z8getmaxcuPjjS_,"",@"SHT_CUDA_INFO"
	.sectionflags	@""
	.align	4


	//----- nvinfo : EIATTR_CUDA_API_VERSION
	.align		4
        /*0000*/ 	.byte	0x04, 0x37
        /*0002*/ 	.short	(.L_7 - .L_6)
.L_6:
        /*0004*/ 	.word	0x00000082


	//----- nvinfo : EIATTR_KPARAM_INFO
	.align		4
.L_7:
        /*0008*/ 	.byte	0x04, 0x17
        /*000a*/ 	.short	(.L_9 - .L_8)
.L_8:
        /*000c*/ 	.word	0x00000000
        /*0010*/ 	.short	0x0002
        /*0012*/ 	.short	0x0010
        /*0014*/ 	.byte	0x00, 0xf5, 0x21, 0x00


	//----- nvinfo : EIATTR_KPARAM_INFO
	.align		4
.L_9:
        /*0018*/ 	.byte	0x04, 0x17
        /*001a*/ 	.short	(.L_11 - .L_10)
.L_10:
        /*001c*/ 	.word	0x00000000
        /*0020*/ 	.short	0x0001
        /*0022*/ 	.short	0x0008
        /*0024*/ 	.byte	0x00, 0xf0, 0x11, 0x00


	//----- nvinfo : EIATTR_KPARAM_INFO
	.align		4
.L_11:
        /*0028*/ 	.byte	0x04, 0x17
        /*002a*/ 	.short	(.L_13 - .L_12)
.L_12:
        /*002c*/ 	.word	0x00000000
        /*0030*/ 	.short	0x0000
        /*0032*/ 	.short	0x0000
        /*0034*/ 	.byte	0x00, 0xf5, 0x21, 0x00


	//----- nvinfo : EIATTR_SPARSE_MMA_MASK
	.align		4
.L_13:
        /*0038*/ 	.byte	0x03, 0x50
        /*003a*/ 	.short	0x0000


	//----- nvinfo : EIATTR_MAXREG_COUNT
	.align		4
        /*003c*/ 	.byte	0x03, 0x1b
        /*003e*/ 	.short	0x00ff


	//----- nvinfo : EIATTR_MERCURY_ISA_VERSION
	.align		4
        /*0040*/ 	.byte	0x03, 0x5f
        /*0042*/ 	.short	0x0101


	//----- nvinfo : EIATTR_VRC_CTA_INIT_COUNT
	.align		4
        /*0044*/ 	.byte	0x02, 0x4a
	.zero		1
	.zero		1


	//----- nvinfo : EIATTR_EXIT_INSTR_OFFSETS
	.align		4
        /*0048*/ 	.byte	0x04, 0x1c
        /*004a*/ 	.short	(.L_15 - .L_14)


	//   ....[0]....
.L_14:
        /*004c*/ 	.word	0x00000800


	//----- nvinfo : EIATTR_CRS_STACK_SIZE
	.align		4
.L_15:
        /*0050*/ 	.byte	0x04, 0x1e
        /*0052*/ 	.short	(.L_17 - .L_16)
.L_16:
        /*0054*/ 	.word	0x00000000


	//----- nvinfo : EIATTR_CBANK_PARAM_SIZE
	.align		4
.L_17:
        /*0058*/ 	.byte	0x03, 0x19
        /*005a*/ 	.short	0x0018


	//----- nvinfo : EIATTR_PARAM_CBANK
	.align		4
        /*005c*/ 	.byte	0x04, 0x0a
        /*005e*/ 	.short	(.L_19 - .L_18)
	.align		4
.L_18:
        /*0060*/ 	.word	index@(.nv.constant0._Z8getmaxcuPjjS_)
        /*0064*/ 	.short	0x0380
        /*0066*/ 	.short	0x0018


	//----- nvinfo : EIATTR_SW_WAR
	.align		4
.L_19:
        /*0068*/ 	.byte	0x04, 0x36
        /*006a*/ 	.short	(.L_21 - .L_20)
.L_20:
        /*006c*/ 	.word	0x00000008
.L_21:


//--------------------- .nv.callgraph             --------------------------
	.section	.nv.callgraph,"",@"SHT_CUDA_CALLGRAPH"
	.align	4
	.sectionentsize	8
	.align		4
        /*0000*/ 	.word	0x00000000
	.align		4
        /*0004*/ 	.word	0xffffffff
	.align		4
        /*0008*/ 	.word	0x00000000
	.align		4
        /*000c*/ 	.word	0xfffffffe
	.align		4
        /*0010*/ 	.word	0x00000000
	.align		4
        /*0014*/ 	.word	0xfffffffd
	.align		4
        /*0018*/ 	.word	0x00000000
	.align		4
        /*001c*/ 	.word	0xfffffffc


//--------------------- .text._Z8getmaxcuPjjS_    --------------------------
	.section	.text._Z8getmaxcuPjjS_,"ax",@progbits
	.align	128
        .global         _Z8getmaxcuPjjS_
        .type           _Z8getmaxcuPjjS_,@function
        .size           _Z8getmaxcuPjjS_,(.L_x_11 - _Z8getmaxcuPjjS_)
        .other          _Z8getmaxcuPjjS_,@"STO_CUDA_ENTRY STV_DEFAULT"
_Z8getmaxcuPjjS_:
.text._Z8getmaxcuPjjS_:
[----:B------:R-:W-:Y:S08]  /*0000*/  LDC R1, c[0x0][0x37c] ;  /* 0x0000df00ff017b82 */ /* 0x000ff00000000800 */
[----:B------:R-:W0:Y:S01]  /*0010*/  LDC R5, c[0x0][0x360] ;  /* 0x0000d800ff057b82 */ /* 0x000e220000000800 */
[----:B------:R-:W1:Y:S07]  /*0020*/  LDCU UR4, c[0x0][0x388] ;  /* 0x00007100ff0477ac */ /* 0x000e6e0008000800 */
[----:B------:R-:W2:Y:S01]  /*0030*/  S2UR UR6, SR_CTAID.X ;  /* 0x00000000000679c3 */ /* 0x000ea20000002500 */
[----:B0-----:R-:W0:Y:S01]  /*0040*/  I2F.U32.RP R0, R5 ;  /* 0x0000000500007306 */ /* 0x001e220000209000 */
[----:B------:R-:W-:-:S07]  /*0050*/  ISETP.NE.U32.AND P2, PT, R5, RZ, PT ;  /* 0x000000ff0500720c */ /* 0x000fce0003f45070 */
[----:B0-----:R-:W0:Y:S02]  /*0060*/  MUFU.RCP R0, R0 ;  /* 0x0000000000007308 */ /* 0x001e240000001000 */
[----:B0-----:R-:W-:-:S06]  /*0070*/  VIADD R2, R0, 0xffffffe ;  /* 0x0ffffffe00027836 */ /* 0x001fcc0000000000 */
[----:B------:R0:W3:Y:S02]  /*0080*/  F2I.FTZ.U32.TRUNC.NTZ R3, R2 ;  /* 0x0000000200037305 */ /* 0x0000e4000021f000 */
[----:B0-----:R-:W-:Y:S02]  /*0090*/  IMAD.MOV.U32 R2, RZ, RZ, RZ ;  /* 0x000000ffff027224 */ /* 0x001fe400078e00ff */
[----:B---3--:R-:W-:-:S04]  /*00a0*/  IMAD.MOV R4, RZ, RZ, -R3 ;  /* 0x000000ffff047224 */ /* 0x008fc800078e0a03 */
[----:B------:R-:W-:-:S04]  /*00b0*/  IMAD R7, R4, R5, RZ ;  /* 0x0000000504077224 */ /* 0x000fc800078e02ff */
[----:B------:R-:W-:-:S06]  /*00c0*/  IMAD.HI.U32 R3, R3, R7, R2 ;  /* 0x0000000703037227 */ /* 0x000fcc00078e0002 */
[----:B-1----:R-:W-:-:S04]  /*00d0*/  IMAD.HI.U32 R3, R3, UR4, RZ ;  /* 0x0000000403037c27 */ /* 0x002fc8000f8e00ff */
[----:B------:R-:W-:-:S04]  /*00e0*/  IMAD.MOV R4, RZ, RZ, -R3 ;  /* 0x000000ffff047224 */ /* 0x000fc800078e0a03 */
[----:B------:R-:W-:Y:S01]  /*00f0*/  IMAD R0, R5, R4, UR4 ;  /* 0x0000000405007e24 */ /* 0x000fe2000f8e0204 */
[----:B------:R-:W0:Y:S01]  /*0100*/  LDCU.64 UR4, c[0x0][0x358] ;  /* 0x00006b00ff0477ac */ /* 0x000e220008000a00 */
[----:B------:R-:W2:Y:S03]  /*0110*/  S2R R4, SR_TID.X ;  /* 0x0000000000047919 */ /* 0x000ea60000002100 */
[----:B------:R-:W-:-:S13]  /*0120*/  ISETP.GE.U32.AND P0, PT, R0, R5, PT ;  /* 0x000000050000720c */ /* 0x000fda0003f06070 */
[----:B------:R-:W-:Y:S02]  /*0130*/  @P0 IMAD.IADD R0, R0, 0x1, -R5 ;  /* 0x0000000100000824 */ /* 0x000fe400078e0a05 */
[----:B------:R-:W-:-:S03]  /*0140*/  @P0 VIADD R3, R3, 0x1 ;  /* 0x0000000103030836 */ /* 0x000fc60000000000 */
[----:B------:R-:W-:Y:S01]  /*0150*/  ISETP.GE.U32.AND P1, PT, R0, R5, PT ;  /* 0x000000050000720c */ /* 0x000fe20003f26070 */
[----:B------:R-:W-:Y:S02]  /*0160*/  IMAD.MOV.U32 R0, RZ, RZ, RZ ;  /* 0x000000ffff007224 */ /* 0x000fe400078e00ff */
[----:B--2---:R-:W-:-:S10]  /*0170*/  IMAD R4, R5, UR6, R4 ;  /* 0x0000000605047c24 */ /* 0x004fd4000f8e0204 */
[----:B------:R-:W-:Y:S01]  /*0180*/  @P1 VIADD R3, R3, 0x1 ;  /* 0x0000000103031836 */ /* 0x000fe20000000000 */
[----:B------:R-:W-:-:S04]  /*0190*/  @!P2 LOP3.LUT R3, RZ, R5, RZ, 0x33, !PT ;  /* 0x00000005ff03a212 */ /* 0x000fc800078e33ff */
[----:B------:R-:W-:-:S13]  /*01a0*/  ISETP.GE.AND P0, PT, R3, 0x1, PT ;  /* 0x000000010300780c */ /* 0x000fda0003f06270 */
[----:B0-----:R-:W-:Y:S05]  /*01b0*/  @!P0 BRA `(.L_x_0) ;  /* 0x0000000400848947 */ /* 0x001fea0003800000 */
[----:B------:R-:W-:Y:S01]  /*01c0*/  IMAD R5, R4, R3, RZ ;  /* 0x0000000304057224 */ /* 0x000fe200078e02ff */
[----:B------:R-:W-:Y:S03]  /*01d0*/  BSSY.RECONVERGENT B0, `(.L_x_1) ;  /* 0x000002d000007945 */ /* 0x000fe60003800200 */
[----:B------:R-:W-:-:S05]  /*01e0*/  VIADD R0, R5, 0x1 ;  /* 0x0000000105007836 */ /* 0x000fca0000000000 */
[----:B------:R-:W-:-:S05]  /*01f0*/  VIADDMNMX R0, R5, R3, R0, !PT ;  /* 0x0000000305007246 */ /* 0x000fca0007800100 */
[----:B------:R-:W-:Y:S02]  /*0200*/  IMAD.IADD R8, R0, 0x1, -R5 ;  /* 0x0000000100087824 */ /* 0x000fe400078e0a05 */
[----:B------:R-:W-:-:S03]  /*0210*/  IMAD.IADD R0, R5, 0x1, -R0 ;  /* 0x0000000105007824 */ /* 0x000fc600078e0a00 */
[----:B------:R-:W-:Y:S02]  /*0220*/  LOP3.LUT R24, R8, 0xf, RZ, 0xc0, !PT ;  /* 0x0000000f08187812 */ /* 0x000fe400078ec0ff */
[----:B------:R-:W-:Y:S01]  /*0230*/  ISETP.GT.U32.AND P1, PT, R0, -0x10, PT ;  /* 0xfffffff00000780c */ /* 0x000fe20003f24070 */
[----:B------:R-:W-:Y:S01]  /*0240*/  IMAD.MOV.U32 R0, RZ, RZ, RZ ;  /* 0x000000ffff007224 */ /* 0x000fe200078e00ff */
[----:B------:R-:W-:-:S11]  /*0250*/  ISETP.NE.AND P0, PT, R24, RZ, PT ;  /* 0x000000ff1800720c */ /* 0x000fd60003f05270 */
[----:B------:R-:W-:Y:S05]  /*0260*/  @P1 BRA `(.L_x_2) ;  /* 0x00000000008c1947 */ /* 0x000fea0003800000 */
[----:B------:R-:W0:Y:S01]  /*0270*/  LDC.64 R2, c[0x0][0x380] ;  /* 0x0000e000ff027b82 */ /* 0x000e220000000a00 */
[----:B------:R-:W-:Y:S01]  /*0280*/  LOP3.LUT R13, R8, 0xfffffff0, RZ, 0xc0, !PT ;  /* 0xfffffff0080d7812 */ /* 0x000fe200078ec0ff */
[----:B------:R-:W-:-:S04]  /*0290*/  IMAD.MOV.U32 R0, RZ, RZ, RZ ;  /* 0x000000ffff007224 */ /* 0x000fc800078e00ff */
[----:B------:R-:W-:Y:S01]  /*02a0*/  IMAD.MOV R13, RZ, RZ, -R13 ;  /* 0x000000ffff0d7224 */ /* 0x000fe200078e0a0d */
[----:B0-----:R-:W-:-:S05]  /*02b0*/  IADD3 R2, P1, PT, R2, 0x20, RZ ;  /* 0x0000002002027810 */ /* 0x001fca0007f3e0ff */
[----:B------:R-:W-:-:S08]  /*02c0*/  IMAD.X R3, RZ, RZ, R3, P1 ;  /* 0x000000ffff037224 */ /* 0x000fd000008e0603 */
.L_x_3:
[----:B------:R-:W-:-:S05]  /*02d0*/  IMAD.WIDE R6, R5, 0x4, R2 ;  /* 0x0000000405067825 */ /* 0x000fca00078e0202 */
[----:B------:R-:W2:Y:S04]  /*02e0*/  LDG.E R19, desc[UR4][R6.64+-0x20] ;  /* 0xffffe00406137981 */ /* 0x000ea8000c1e1900 */
[----:B------:R-:W2:Y:S04]  /*02f0*/  LDG.E R18, desc[UR4][R6.64+-0x1c] ;  /* 0xffffe40406127981 */ /* 0x000ea8000c1e1900 */
[----:B------:R-:W3:Y:S04]  /*0300*/  LDG.E R21, desc[UR4][R6.64+-0x18] ;  /* 0xffffe80406157981 */ /* 0x000ee8000c1e1900 */
[----:B------:R-:W3:Y:S04]  /*0310*/  LDG.E R20, desc[UR4][R6.64+-0x14] ;  /* 0xffffec0406147981 */ /* 0x000ee8000c1e1900 */
[----:B------:R-:W4:Y:S04]  /*0320*/  LDG.E R23, desc[UR4][R6.64+-0x10] ;  /* 0xfffff00406177981 */ /* 0x000f28000c1e1900 */
[----:B------:R-:W4:Y:S04]  /*0330*/  LDG.E R22, desc[UR4][R6.64+-0xc] ;  /* 0xfffff40406167981 */ /* 0x000f28000c1e1900 */
[----:B------:R-:W5:Y:S04]  /*0340*/  LDG.E R25, desc[UR4][R6.64+-0x8] ;  /* 0xfffff80406197981 */ /* 0x000f68000c1e1900 */
        /* <DEDUP_REMOVED lines=8> */
[----:B------:R-:W5:Y:S01]  /*03d0*/  LDG.E R17, desc[UR4][R6.64+0x1c] ;  /* 0x00001c0406117981 */ /* 0x000f62000c1e1900 */
[----:B------:R-:W-:-:S02]  /*03e0*/  VIADD R13, R13, 0x10 ;  /* 0x000000100d0d7836 */ /* 0x000fc40000000000 */
[----:B------:R-:W-:-:S03]  /*03f0*/  VIADD R5, R5, 0x10 ;  /* 0x0000001005057836 */ /* 0x000fc60000000000 */
[----:B------:R-:W-:Y:S02]  /*0400*/  ISETP.NE.AND P1, PT, R13, RZ, PT ;  /* 0x000000ff0d00720c */ /* 0x000fe40003f25270 */
[----:B--2---:R-:W-:-:S04]  /*0410*/  VIMNMX3.U32 R18, R19, R0, R18, !PT ;  /* 0x000000001312720f */ /* 0x004fc80007800012 */
[----:B---3--:R-:W-:-:S04]  /*0420*/  VIMNMX3.U32 R18, R21, R18, R20, !PT ;  /* 0x000000121512720f */ /* 0x008fc80007800014 */
[----:B----4-:R-:W-:-:S04]  /*0430*/  VIMNMX3.U32 R18, R23, R18, R22, !PT ;  /* 0x000000121712720f */ /* 0x010fc80007800016 */
[----:B-----5:R-:W-:-:S04]  /*0440*/  VIMNMX3.U32 R18, R25, R18, R26, !PT ;  /* 0x000000121912720f */ /* 0x020fc8000780001a */
[----:B------:R-:W-:-:S04]  /*0450*/  VIMNMX3.U32 R15, R15, R18, R16, !PT ;  /* 0x000000120f0f720f */ /* 0x000fc80007800010 */
[----:B------:R-:W-:-:S04]  /*0460*/  VIMNMX3.U32 R9, R14, R15, R9, !PT ;  /* 0x0000000f0e09720f */ /* 0x000fc80007800009 */
[----:B------:R-:W-:-:S04]  /*0470*/  VIMNMX3.U32 R9, R11, R9, R12, !PT ;  /* 0x000000090b09720f */ /* 0x000fc8000780000c */
[----:B------:R-:W-:Y:S01]  /*0480*/  VIMNMX3.U32 R0, R10, R9, R17, !PT ;  /* 0x000000090a00720f */ /* 0x000fe20007800011 */
[----:B------:R-:W-:Y:S06]  /*0490*/  @P1 BRA `(.L_x_3) ;  /* 0xfffffffc008c1947 */ /* 0x000fec000383ffff */
.L_x_2:
[----:B------:R-:W-:Y:S05]  /*04a0*/  BSYNC.RECONVERGENT B0 ;  /* 0x0000000000007941 */ /* 0x000fea0003800200 */
.L_x_1:
[----:B------:R-:W-:Y:S04]  /*04b0*/  BSSY.RECONVERGENT B0, `(.L_x_0) ;  /* 0x0000031000007945 */ /* 0x000fe80003800200 */
[----:B------:R-:W-:Y:S05]  /*04c0*/  @!P0 BRA `(.L_x_4) ;  /* 0x0000000000bc8947 */ /* 0x000fea0003800000 */
[----:B------:R-:W-:Y:S01]  /*04d0*/  ISETP.GE.U32.AND P0, PT, R24, 0x8, PT ;  /* 0x000000081800780c */ /* 0x000fe20003f06070 */
[----:B------:R-:W-:Y:S01]  /*04e0*/  BSSY.RECONVERGENT B1, `(.L_x_5) ;  /* 0x0000013000017945 */ /* 0x000fe20003800200 */
[----:B------:R-:W-:-:S04]  /*04f0*/  LOP3.LUT R15, R8, 0x7, RZ, 0xc0, !PT ;  /* 0x00000007080f7812 */ /* 0x000fc800078ec0ff */
[----:B------:R-:W-:-:S07]  /*0500*/  ISETP.NE.AND P1, PT, R15, RZ, PT ;  /* 0x000000ff0f00720c */ /* 0x000fce0003f25270 */
[----:B------:R-:W-:Y:S06]  /*0510*/  @!P0 BRA `(.L_x_6) ;  /* 0x00000000003c8947 */ /* 0x000fec0003800000 */
[----:B------:R-:W0:Y:S02]  /*0520*/  LDC.64 R2, c[0x0][0x380] ;  /* 0x0000e000ff027b82 */ /* 0x000e240000000a00 */
[----:B0-----:R-:W-:-:S05]  /*0530*/  IMAD.WIDE R2, R5, 0x4, R2 ;  /* 0x0000000405027825 */ /* 0x001fca00078e0202 */
[----:B------:R-:W2:Y:S04]  /*0540*/  LDG.E R7, desc[UR4][R2.64] ;  /* 0x0000000402077981 */ /* 0x000ea8000c1e1900 */
[----:B------:R-:W2:Y:S04]  /*0550*/  LDG.E R6, desc[UR4][R2.64+0x4] ;  /* 0x0000040402067981 */ /* 0x000ea8000c1e1900 */
[----:B------:R-:W3:Y:S04]  /*0560*/  LDG.E R9, desc[UR4][R2.64+0x8] ;  /* 0x0000080402097981 */ /* 0x000ee8000c1e1900 */
[----:B------:R-:W3:Y:S04]  /*0570*/  LDG.E R10, desc[UR4][R2.64+0xc] ;  /* 0x00000c04020a7981 */ /* 0x000ee8000c1e1900 */
[----:B------:R-:W4:Y:S04]  /*0580*/  LDG.E R11, desc[UR4][R2.64+0x10] ;  /* 0x00001004020b7981 */ /* 0x000f28000c1e1900 */
[----:B------:R-:W4:Y:S04]  /*0590*/  LDG.E R12, desc[UR4][R2.64+0x14] ;  /* 0x00001404020c7981 */ /* 0x000f28000c1e1900 */
[----:B------:R-:W5:Y:S04]  /*05a0*/  LDG.E R13, desc[UR4][R2.64+0x18] ;  /* 0x00001804020d7981 */ /* 0x000f68000c1e1900 */
[----:B------:R-:W5:Y:S01]  /*05b0*/  LDG.E R14, desc[UR4][R2.64+0x1c] ;  /* 0x00001c04020e7981 */ /* 0x000f62000c1e1900 */
[----:B------:R-:W-:Y:S01]  /*05c0*/  VIADD R5, R5, 0x8 ;  /* 0x0000000805057836 */ /* 0x000fe20000000000 */
[----:B--2---:R-:W-:-:S04]  /*05d0*/  VIMNMX3.U32 R6, R7, R0, R6, !PT ;  /* 0x000000000706720f */ /* 0x004fc80007800006 */
[----:B---3--:R-:W-:-:S04]  /*05e0*/  VIMNMX3.U32 R6, R9, R6, R10, !PT ;  /* 0x000000060906720f */ /* 0x008fc8000780000a */
[----:B----4-:R-:W-:-:S04]  /*05f0*/  VIMNMX3.U32 R6, R11, R6, R12, !PT ;  /* 0x000000060b06720f */ /* 0x010fc8000780000c */
[----:B-----5:R-:W-:-:S07]  /*0600*/  VIMNMX3.U32 R0, R13, R6, R14, !PT ;  /* 0x000000060d00720f */ /* 0x020fce000780000e */
.L_x_6:
[----:B------:R-:W-:Y:S05]  /*0610*/  BSYNC.RECONVERGENT B1 ;  /* 0x0000000000017941 */ /* 0x000fea0003800200 */
.L_x_5:
        /* <DEDUP_REMOVED lines=11> */
[----:B------:R-:W3:Y:S01]  /*06d0*/  LDG.E R10, desc[UR4][R2.64+0xc] ;  /* 0x00000c04020a7981 */ /* 0x000ee2000c1e1900 */
[----:B------:R-:W-:Y:S01]  /*06e0*/  VIADD R5, R5, 0x4 ;  /* 0x0000000405057836 */ /* 0x000fe20000000000 */
[----:B--2---:R-:W-:-:S04]  /*06f0*/  VIMNMX3.U32 R0, R7, R0, R6, !PT ;  /* 0x000000000700720f */ /* 0x004fc80007800006 */
[----:B---3--:R-:W-:-:S07]  /*0700*/  VIMNMX3.U32 R0, R9, R0, R10, !PT ;  /* 0x000000000900720f */ /* 0x008fce000780000a */
.L_x_8:
[----:B------:R-:W-:Y:S05]  /*0710*/  BSYNC.RECONVERGENT B1 ;  /* 0x0000000000017941 */ /* 0x000fea0003800200 */
.L_x_7:
[----:B------:R-:W-:Y:S05]  /*0720*/  @!P1 BRA `(.L_x_4) ;  /* 0x0000000000249947 */ /* 0x000fea0003800000 */
[----:B------:R-:W0:Y:S01]  /*0730*/  LDC.64 R6, c[0x0][0x380] ;  /* 0x0000e000ff067b82 */ /* 0x000e220000000a00 */
[----:B------:R-:W-:-:S07]  /*0740*/  IMAD.MOV R8, RZ, RZ, -R8 ;  /* 0x000000ffff087224 */ /* 0x000fce00078e0a08 */
.L_x_9:
[----:B0-----:R-:W-:-:S06]  /*0750*/  IMAD.WIDE R2, R5, 0x4, R6 ;  /* 0x0000000405027825 */ /* 0x001fcc00078e0206 */
[----:B------:R-:W2:Y:S01]  /*0760*/  LDG.E R3, desc[UR4][R2.64] ;  /* 0x0000000402037981 */ /* 0x000ea2000c1e1900 */
[----:B------:R-:W-:Y:S02]  /*0770*/  VIADD R8, R8, 0x1 ;  /* 0x0000000108087836 */ /* 0x000fe40000000000 */
[----:B------:R-:W-:-:S03]  /*0780*/  VIADD R5, R5, 0x1 ;  /* 0x0000000105057836 */ /* 0x000fc60000000000 */
[----:B------:R-:W-:Y:S02]  /*0790*/  ISETP.NE.AND P0, PT, R8, RZ, PT ;  /* 0x000000ff0800720c */ /* 0x000fe40003f05270 */
[----:B--2---:R-:W-:-:S11]  /*07a0*/  VIMNMX.U32 R0, PT, PT, R3, R0, !PT ;  /* 0x0000000003007248 */ /* 0x004fd60007fe0000 */
[----:B------:R-:W-:Y:S05]  /*07b0*/  @P0 BRA `(.L_x_9) ;  /* 0xfffffffc00e40947 */ /* 0x000fea000383ffff */
.L_x_4:
[----:B------:R-:W-:Y:S05]  /*07c0*/  BSYNC.RECONVERGENT B0 ;  /* 0x0000000000007941 */ /* 0x000fea0003800200 */
.L_x_0:
[----:B------:R-:W0:Y:S02]  /*07d0*/  LDC.64 R2, c[0x0][0x390] ;  /* 0x0000e400ff027b82 */ /* 0x000e240000000a00 */
[----:B0-----:R-:W-:-:S05]  /*07e0*/  IMAD.WIDE R4, R4, 0x4, R2 ;  /* 0x0000000404047825 */ /* 0x001fca00078e0202 */
[----:B------:R-:W-:Y:S01]  /*07f0*/  STG.E desc[UR4][R4.64], R0 ;  /* 0x0000000004007986 */ /* 0x000fe2000c101904 */
[----:B------:R-:W-:Y:S05]  /*0800*/  EXIT ;  /* 0x000000000000794d */ /* 0x000fea0003800000 */
.L_x_10:
[----:B------:R-:W-:-:S00]  /*0810*/  BRA `(.L_x_10) ;  /* 0xfffffffc00fc7947 */ /* 0x000fc0000383ffff */
[----:B------:R-:W-:-:S00]  /*0820*/  NOP ;  /* 0x0000000000007918 */ /* 0x000fc00000000000 */
        /* <DEDUP_REMOVED lines=13> */
.L_x_11:


//--------------------- .nv.shared.reserved.0     --------------------------
	.section	.nv.shared.reserved.0,"aw",@nobits
	.weak		__nv_reservedSMEM_offset_0_alias
	.size		__nv_reservedSMEM_offset_0_alias, 0, 64
	.other		__nv_reservedSMEM_offset_0_alias,@"STO_CUDA_RESERVED_SHARED STV_DEFAULT"
__nv_reservedSMEM_offset_0_alias:
	.zero		0
	.zero		64


//--------------------- .nv.constant0._Z8getmaxcuPjjS_ --------------------------
	.section	.nv.constant0._Z8getmaxcuPjjS_,"a",@progbits
	.sectionflags	@""
	.align	4
.nv.constant0._Z8getmaxcuPjjS_:
	.zero		920


//--------------------- SYMBOLS --------------------------

	.type		.nv.reservedSmem.offset0,@object
	.size		.nv.reservedSmem.offset0,0x4
